//
// Generated by NVIDIA NVVM Compiler
//
// Compiler Build ID: CL-36424714
// Cuda compilation tools, release 13.0, V13.0.88
// Based on NVVM 20.0.0
//

.version 9.0
.target sm_100
.address_size 64

	// .globl	_Z28computeClusteringCoefficientPKiS0_Pfi
.global .align 4 .b8 precalc_xorwow_matrix[102400];
.global .align 4 .b8 precalc_xorwow_offset_matrix[102400];
.global .align 4 .b8 mrg32k3aM1[2304];
.global .align 4 .b8 mrg32k3aM2[2304];
.global .align 4 .b8 mrg32k3aM1SubSeq[2016];
.global .align 4 .b8 mrg32k3aM2SubSeq[2016];
.global .align 4 .b8 mrg32k3aM1Seq[2304];
.global .align 4 .b8 mrg32k3aM2Seq[2304];
.const .align 8 .b8 __cr_lgamma_table[72];
// _ZZ9reduceSumPKfPfiE5sdata has been demoted

.visible .entry _Z28computeClusteringCoefficientPKiS0_Pfi(
	.param .u64 .ptr .align 1 _Z28computeClusteringCoefficientPKiS0_Pfi_param_0,
	.param .u64 .ptr .align 1 _Z28computeClusteringCoefficientPKiS0_Pfi_param_1,
	.param .u64 .ptr .align 1 _Z28computeClusteringCoefficientPKiS0_Pfi_param_2,
	.param .u32 _Z28computeClusteringCoefficientPKiS0_Pfi_param_3
)
{
	.reg .pred 	%p<10>;
	.reg .b32 	%r<40>;
	.reg .b32 	%f<8>;
	.reg .b64 	%rd<22>;

	ld.param.u64 	%rd5, [_Z28computeClusteringCoefficientPKiS0_Pfi_param_0];
	ld.param.u64 	%rd6, [_Z28computeClusteringCoefficientPKiS0_Pfi_param_1];
	ld.param.u64 	%rd7, [_Z28computeClusteringCoefficientPKiS0_Pfi_param_2];
	ld.param.u32 	%r22, [_Z28computeClusteringCoefficientPKiS0_Pfi_param_3];
	cvta.to.global.u64 	%rd1, %rd6;
	cvta.to.global.u64 	%rd2, %rd7;
	cvta.to.global.u64 	%rd3, %rd5;
	mov.u32 	%r23, %ctaid.x;
	mov.u32 	%r24, %ntid.x;
	mov.u32 	%r25, %tid.x;
	mad.lo.s32 	%r1, %r23, %r24, %r25;
	setp.ge.s32 	%p1, %r1, %r22;
	@%p1 bra 	$L__BB0_14;
	mul.wide.s32 	%rd8, %r1, 4;
	add.s64 	%rd9, %rd3, %rd8;
	ld.global.u32 	%r32, [%rd9];
	ld.global.u32 	%r3, [%rd9+4];
	sub.s32 	%r4, %r3, %r32;
	setp.lt.s32 	%p2, %r4, 2;
	@%p2 bra 	$L__BB0_15;
	setp.le.s32 	%p3, %r3, %r32;
	mov.f32 	%f7, 0f00000000;
	@%p3 bra 	$L__BB0_13;
	mov.b32 	%r35, 0;
$L__BB0_4:
	cvt.s64.s32 	%rd4, %r32;
	add.s32 	%r32, %r32, 1;
	setp.ge.s32 	%p4, %r32, %r3;
	@%p4 bra 	$L__BB0_11;
	shl.b64 	%rd10, %rd4, 2;
	add.s64 	%rd11, %rd1, %rd10;
	ld.global.u32 	%r27, [%rd11];
	mul.wide.s32 	%rd12, %r27, 4;
	add.s64 	%rd13, %rd3, %rd12;
	ld.global.u32 	%r8, [%rd13];
	ld.global.u32 	%r9, [%rd13+4];
	sub.s32 	%r10, %r8, %r9;
	mov.u32 	%r34, %r32;
$L__BB0_6:
	setp.ge.s32 	%p5, %r8, %r9;
	mul.wide.s32 	%rd14, %r34, 4;
	add.s64 	%rd15, %rd1, %rd14;
	ld.global.u32 	%r13, [%rd15];
	mov.u32 	%r36, %r10;
	mov.u32 	%r37, %r8;
	@%p5 bra 	$L__BB0_10;
	bra.uni 	$L__BB0_8;
$L__BB0_7:
	add.s32 	%r37, %r37, 1;
	add.s32 	%r36, %r36, 1;
	setp.eq.s32 	%p7, %r36, 0;
	@%p7 bra 	$L__BB0_10;
$L__BB0_8:
	mul.wide.s32 	%rd16, %r37, 4;
	add.s64 	%rd17, %rd1, %rd16;
	ld.global.u32 	%r28, [%rd17];
	setp.ne.s32 	%p6, %r28, %r13;
	@%p6 bra 	$L__BB0_7;
	add.s32 	%r35, %r35, 1;
$L__BB0_10:
	add.s32 	%r34, %r34, 1;
	setp.lt.s32 	%p8, %r34, %r3;
	@%p8 bra 	$L__BB0_6;
$L__BB0_11:
	setp.ne.s32 	%p9, %r32, %r3;
	@%p9 bra 	$L__BB0_4;
	cvt.rn.f32.s32 	%f7, %r35;
$L__BB0_13:
	add.s32 	%r29, %r4, -1;
	mul.lo.s32 	%r30, %r29, %r4;
	cvt.rn.f32.s32 	%f4, %r30;
	mul.f32 	%f5, %f4, 0f3F000000;
	div.rn.f32 	%f6, %f7, %f5;
	add.s64 	%rd19, %rd2, %rd8;
	st.global.f32 	[%rd19], %f6;
$L__BB0_14:
	ret;
$L__BB0_15:
	add.s64 	%rd21, %rd2, %rd8;
	mov.b32 	%r31, 0;
	st.global.u32 	[%rd21], %r31;
	bra.uni 	$L__BB0_14;

}
	// .globl	_Z9reduceSumPKfPfi
.visible .entry _Z9reduceSumPKfPfi(
	.param .u64 .ptr .align 1 _Z9reduceSumPKfPfi_param_0,
	.param .u64 .ptr .align 1 _Z9reduceSumPKfPfi_param_1,
	.param .u32 _Z9reduceSumPKfPfi_param_2
)
{
	.reg .pred 	%p<6>;
	.reg .b32 	%r<14>;
	.reg .b32 	%f<9>;
	.reg .b64 	%rd<9>;
	// demoted variable
	.shared .align 4 .b8 _ZZ9reduceSumPKfPfiE5sdata[1024];
	ld.param.u64 	%rd1, [_Z9reduceSumPKfPfi_param_0];
	ld.param.u64 	%rd2, [_Z9reduceSumPKfPfi_param_1];
	ld.param.u32 	%r8, [_Z9reduceSumPKfPfi_param_2];
	mov.u32 	%r1, %tid.x;
	mov.u32 	%r2, %ctaid.x;
	mov.u32 	%r13, %ntid.x;
	mad.lo.s32 	%r4, %r2, %r13, %r1;
	setp.ge.s32 	%p1, %r4, %r8;
	mov.f32 	%f8, 0f00000000;
	@%p1 bra 	$L__BB1_2;
	cvta.to.global.u64 	%rd3, %rd1;
	mul.wide.s32 	%rd4, %r4, 4;
	add.s64 	%rd5, %rd3, %rd4;
	ld.global.f32 	%f8, [%rd5];
$L__BB1_2:
	shl.b32 	%r9, %r1, 2;
	mov.u32 	%r10, _ZZ9reduceSumPKfPfiE5sdata;
	add.s32 	%r5, %r10, %r9;
	st.shared.f32 	[%r5], %f8;
	bar.sync 	0;
	setp.lt.u32 	%p2, %r13, 2;
	@%p2 bra 	$L__BB1_6;
$L__BB1_3:
	shr.u32 	%r7, %r13, 1;
	setp.ge.u32 	%p3, %r1, %r7;
	@%p3 bra 	$L__BB1_5;
	shl.b32 	%r11, %r7, 2;
	add.s32 	%r12, %r5, %r11;
	ld.shared.f32 	%f4, [%r12];
	ld.shared.f32 	%f5, [%r5];
	add.f32 	%f6, %f4, %f5;
	st.shared.f32 	[%r5], %f6;
$L__BB1_5:
	bar.sync 	0;
	setp.gt.u32 	%p4, %r13, 3;
	mov.u32 	%r13, %r7;
	@%p4 bra 	$L__BB1_3;
$L__BB1_6:
	setp.ne.s32 	%p5, %r1, 0;
	@%p5 bra 	$L__BB1_8;
	ld.shared.f32 	%f7, [_ZZ9reduceSumPKfPfiE5sdata];
	cvta.to.global.u64 	%rd6, %rd2;
	mul.wide.u32 	%rd7, %r2, 4;
	add.s64 	%rd8, %rd6, %rd7;
	st.global.f32 	[%rd8], %f7;
$L__BB1_8:
	ret;

}


// ===== COMPILED SASS (sm_100) =====

	.target	sm_100

	.elftype	@"ET_EXEC"


//--------------------- .note.nv.tkinfo           --------------------------
	.section	.note.nv.tkinfo,"",@"SHT_NOTE"
	.sectionflags	@"SHF_NOTE_NV_TKINFO"
	.tkinfo
        /*0018*/ 	.word	0x00000002
        /*0030*/ 	.string	""
        /*0030*/ 	.string	"ptxas"
        /*0030*/ 	.string	"Cuda compilation tools, release 13.0, V13.0.88"
        /*0030*/ 	.string	"Build cuda_13.0.r13.0/compiler.36424714_0"
        /*0030*/ 	.string	"-arch sm_100 -m 64 "



//--------------------- .note.nv.cuinfo           --------------------------
	.section	.note.nv.cuinfo,"",@"SHT_NOTE"
	.sectionflags	@"SHF_NOTE_NV_CUINFO"
        /*0018*/ 	.short	0x0002
        /*001a*/ 	.short	0x0064
        /*001c*/ 	.short	0x0082
	.zero		2


//--------------------- .nv.info                  --------------------------
	.section	.nv.info,"",@"SHT_CUDA_INFO"
	.align	4


	//----- nvinfo : EIATTR_REGCOUNT
	.align		4
        /*0000*/ 	.byte	0x04, 0x2f
        /*0002*/ 	.short	(.L_10 - .L_9)
	.align		4
.L_9:
        /*0004*/ 	.word	index@(_Z28computeClusteringCoefficientPKiS0_Pfi)
        /*0008*/ 	.word	0x00000014


	//----- nvinfo : EIATTR_FRAME_SIZE
	.align		4
.L_10:
        /*000c*/ 	.byte	0x04, 0x11
        /*000e*/ 	.short	(.L_12 - .L_11)
	.align		4
.L_11:
        /*0010*/ 	.word	index@($__internal_0_$__cuda_sm3x_div_rn_noftz_f32_slowpath)
        /*0014*/ 	.word	0x00000000


	//----- nvinfo : EIATTR_FRAME_SIZE
	.align		4
.L_12:
        /*0018*/ 	.byte	0x04, 0x11
        /*001a*/ 	.short	(.L_14 - .L_13)
	.align		4
.L_13:
        /*001c*/ 	.word	index@(_Z28computeClusteringCoefficientPKiS0_Pfi)
        /*0020*/ 	.word	0x00000000


	//----- nvinfo : EIATTR_REGCOUNT
	.align		4
.L_14:
        /*0024*/ 	.byte	0x04, 0x2f
        /*0026*/ 	.short	(.L_16 - .L_15)
	.align		4
.L_15:
        /*0028*/ 	.word	index@(_Z9reduceSumPKfPfi)
        /*002c*/ 	.word	0x0000000b


	//----- nvinfo : EIATTR_FRAME_SIZE
	.align		4
.L_16:
        /*0030*/ 	.byte	0x04, 0x11
        /*0032*/ 	.short	(.L_18 - .L_17)
	.align		4
.L_17:
        /*0034*/ 	.word	index@(_Z9reduceSumPKfPfi)
        /*0038*/ 	.word	0x00000000


	//----- nvinfo : EIATTR_MIN_STACK_SIZE
	.align		4
.L_18:
        /*003c*/ 	.byte	0x04, 0x12
        /*003e*/ 	.short	(.L_20 - .L_19)
	.align		4
.L_19:
        /*0040*/ 	.word	index@(_Z9reduceSumPKfPfi)
        /*0044*/ 	.word	0x00000000


	//----- nvinfo : EIATTR_MIN_STACK_SIZE
	.align		4
.L_20:
        /*0048*/ 	.byte	0x04, 0x12
        /*004a*/ 	.short	(.L_22 - .L_21)
	.align		4
.L_21:
        /*004c*/ 	.word	index@(_Z28computeClusteringCoefficientPKiS0_Pfi)
        /*0050*/ 	.word	0x00000000
.L_22:


//--------------------- .nv.compat                --------------------------
	.section	.nv.compat,"",@"SHT_CUDA_COMPAT_INFO"
	.align	4
        /*0000*/ 	.byte	0x02, 0x09, 0x00, 0x00, 0x02, 0x02, 0x01, 0x00, 0x02, 0x05, 0x05, 0x00, 0x03, 0x07, 0x01, 0x01
        /*0010*/ 	.byte	0x02, 0x03, 0x00, 0x00, 0x02, 0x06, 0x01, 0x00, 0x04, 0x0b, 0x08, 0x00, 0x01, 0x00, 0x00, 0x00
        /*0020*/ 	.byte	0x00, 0x00, 0x00, 0x00


//--------------------- .nv.info._Z9reduceSumPKfPfi --------------------------
	.section	.nv.info._Z9reduceSumPKfPfi,"",@"SHT_CUDA_INFO"
	.sectionflags	@""
	.align	4


	//----- nvinfo : EIATTR_CUDA_API_VERSION
	.align		4
        /*0000*/ 	.byte	0x04, 0x37
        /*0002*/ 	.short	(.L_24 - .L_23)
.L_23:
        /*0004*/ 	.word	0x00000082


	//----- nvinfo : EIATTR_KPARAM_INFO
	.align		4
.L_24:
        /*0008*/ 	.byte	0x04, 0x17
        /*000a*/ 	.short	(.L_26 - .L_25)
.L_25:
        /*000c*/ 	.word	0x00000000
        /*0010*/ 	.short	0x0002
        /*0012*/ 	.short	0x0010
        /*0014*/ 	.byte	0x00, 0xf0, 0x11, 0x00


	//----- nvinfo : EIATTR_KPARAM_INFO
	.align		4
.L_26:
        /*0018*/ 	.byte	0x04, 0x17
        /*001a*/ 	.short	(.L_28 - .L_27)
.L_27:
        /*001c*/ 	.word	0x00000000
        /*0020*/ 	.short	0x0001
        /*0022*/ 	.short	0x0008
        /*0024*/ 	.byte	0x00, 0xf5, 0x21, 0x00


	//----- nvinfo : EIATTR_KPARAM_INFO
	.align		4
.L_28:
        /*0028*/ 	.byte	0x04, 0x17
        /*002a*/ 	.short	(.L_30 - .L_29)
.L_29:
        /*002c*/ 	.word	0x00000000
        /*0030*/ 	.short	0x0000
        /*0032*/ 	.short	0x0000
        /*0034*/ 	.byte	0x00, 0xf5, 0x21, 0x00


	//----- nvinfo : EIATTR_SPARSE_MMA_MASK
	.align		4
.L_30:
        /*0038*/ 	.byte	0x03, 0x50
        /*003a*/ 	.short	0x0000


	//----- nvinfo : EIATTR_MAXREG_COUNT
	.align		4
        /*003c*/ 	.byte	0x03, 0x1b
        /*003e*/ 	.short	0x00ff


	//----- nvinfo : EIATTR_NUM_BARRIERS
	.align		4
        /*0040*/ 	.byte	0x02, 0x4c
        /*0042*/ 	.byte	0x01
	.zero		1


	//----- nvinfo : EIATTR_MERCURY_ISA_VERSION
	.align		4
        /*0044*/ 	.byte	0x03, 0x5f
        /*0046*/ 	.short	0x0101


	//----- nvinfo : EIATTR_VRC_CTA_INIT_COUNT
	.align		4
        /*0048*/ 	.byte	0x02, 0x4a
	.zero		1
	.zero		1


	//----- nvinfo : EIATTR_EXIT_INSTR_OFFSETS
	.align		4
        /*004c*/ 	.byte	0x04, 0x1c
        /*004e*/ 	.short	(.L_32 - .L_31)


	//   ....[0]....
.L_31:
        /*0050*/ 	.word	0x00000210


	//   ....[1]....
        /*0054*/ 	.word	0x00000290


	//----- nvinfo : EIATTR_CBANK_PARAM_SIZE
	.align		4
.L_32:
        /*0058*/ 	.byte	0x03, 0x19
        /*005a*/ 	.short	0x0014


	//----- nvinfo : EIATTR_PARAM_CBANK
	.align		4
        /*005c*/ 	.byte	0x04, 0x0a
        /*005e*/ 	.short	(.L_34 - .L_33)
	.align		4
.L_33:
        /*0060*/ 	.word	index@(.nv.constant0._Z9reduceSumPKfPfi)
        /*0064*/ 	.short	0x0380
        /*0066*/ 	.short	0x0014


	//----- nvinfo : EIATTR_SW_WAR
	.align		4
.L_34:
        /*0068*/ 	.byte	0x04, 0x36
        /*006a*/ 	.short	(.L_36 - .L_35)
.L_35:
        /*006c*/ 	.word	0x00000008
.L_36:


//--------------------- .nv.info._Z28computeClusteringCoefficientPKiS0_Pfi --------------------------
	.section	.nv.info._Z28computeClusteringCoefficientPKiS0_Pfi,"",@"SHT_CUDA_INFO"
	.sectionflags	@""
	.align	4


	//----- nvinfo : EIATTR_CUDA_API_VERSION
	.align		4
        /*0000*/ 	.byte	0x04, 0x37
        /*0002*/ 	.short	(.L_38 - .L_37)
.L_37:
        /*0004*/ 	.word	0x00000082


	//----- nvinfo : EIATTR_KPARAM_INFO
	.align		4
.L_38:
        /*0008*/ 	.byte	0x04, 0x17
        /*000a*/ 	.short	(.L_40 - .L_39)
.L_39:
        /*000c*/ 	.word	0x00000000
        /*0010*/ 	.short	0x0003
        /*0012*/ 	.short	0x0018
        /*0014*/ 	.byte	0x00, 0xf0, 0x11, 0x00


	//----- nvinfo : EIATTR_KPARAM_INFO
	.align		4
.L_40:
        /*0018*/ 	.byte	0x04, 0x17
        /*001a*/ 	.short	(.L_42 - .L_41)
.L_41:
        /*001c*/ 	.word	0x00000000
        /*0020*/ 	.short	0x0002
        /*0022*/ 	.short	0x0010
        /*0024*/ 	.byte	0x00, 0xf5, 0x21, 0x00


	//----- nvinfo : EIATTR_KPARAM_INFO
	.align		4
.L_42:
        /*0028*/ 	.byte	0x04, 0x17
        /*002a*/ 	.short	(.L_44 - .L_43)
.L_43:
        /*002c*/ 	.word	0x00000000
        /*0030*/ 	.short	0x0001
        /*0032*/ 	.short	0x0008
        /*0034*/ 	.byte	0x00, 0xf5, 0x21, 0x00


	//----- nvinfo : EIATTR_KPARAM_INFO
	.align		4
.L_44:
        /*0038*/ 	.byte	0x04, 0x17
        /*003a*/ 	.short	(.L_46 - .L_45)
.L_45:
        /*003c*/ 	.word	0x00000000
        /*0040*/ 	.short	0x0000
        /*0042*/ 	.short	0x0000
        /*0044*/ 	.byte	0x00, 0xf5, 0x21, 0x00


	//----- nvinfo : EIATTR_SPARSE_MMA_MASK
	.align		4
.L_46:
        /*0048*/ 	.byte	0x03, 0x50
        /*004a*/ 	.short	0x0000


	//----- nvinfo : EIATTR_MAXREG_COUNT
	.align		4
        /*004c*/ 	.byte	0x03, 0x1b
        /*004e*/ 	.short	0x00ff


	//----- nvinfo : EIATTR_MERCURY_ISA_VERSION
	.align		4
        /*0050*/ 	.byte	0x03, 0x5f
        /*0052*/ 	.short	0x0101


	//----- nvinfo : EIATTR_VRC_CTA_INIT_COUNT
	.align		4
        /*0054*/ 	.byte	0x02, 0x4a
	.zero		1
	.zero		1


	//----- nvinfo : EIATTR_EXIT_INSTR_OFFSETS
	.align		4
        /*0058*/ 	.byte	0x04, 0x1c
        /*005a*/ 	.short	(.L_48 - .L_47)


	//   ....[0]....
.L_47:
        /*005c*/ 	.word	0x00000070


	//   ....[1]....
        /*0060*/ 	.word	0x000005e0


	//   ....[2]....
        /*0064*/ 	.word	0x00000620


	//----- nvinfo : EIATTR_CRS_STACK_SIZE
	.align		4
.L_48:
        /*0068*/ 	.byte	0x04, 0x1e
        /*006a*/ 	.short	(.L_50 - .L_49)
.L_49:
        /*006c*/ 	.word	0x00000000


	//----- nvinfo : EIATTR_CBANK_PARAM_SIZE
	.align		4
.L_50:
        /*0070*/ 	.byte	0x03, 0x19
        /*0072*/ 	.short	0x001c


	//----- nvinfo : EIATTR_PARAM_CBANK
	.align		4
        /*0074*/ 	.byte	0x04, 0x0a
        /*0076*/ 	.short	(.L_52 - .L_51)
	.align		4
.L_51:
        /*0078*/ 	.word	index@(.nv.constant0._Z28computeClusteringCoefficientPKiS0_Pfi)
        /*007c*/ 	.short	0x0380
        /*007e*/ 	.short	0x001c


	//----- nvinfo : EIATTR_SW_WAR
	.align		4
.L_52:
        /*0080*/ 	.byte	0x04, 0x36
        /*0082*/ 	.short	(.L_54 - .L_53)
.L_53:
        /*0084*/ 	.word	0x00000008
.L_54:


//--------------------- .nv.callgraph             --------------------------
	.section	.nv.callgraph,"",@"SHT_CUDA_CALLGRAPH"
	.align	4
	.sectionentsize	8
	.align		4
        /*0000*/ 	.word	0x00000000
	.align		4
        /*0004*/ 	.word	0xffffffff
	.align		4
        /*0008*/ 	.word	0x00000000
	.align		4
        /*000c*/ 	.word	0xfffffffe
	.align		4
        /*0010*/ 	.word	0x00000000
	.align		4
        /*0014*/ 	.word	0xfffffffd
	.align		4
        /*0018*/ 	.word	0x00000000
	.align		4
        /*001c*/ 	.word	0xfffffffc


//--------------------- .nv.constant4             --------------------------
	.section	.nv.constant4,"a",@progbits
	.align	8
	.align		8
.nv.constant4:
        /*0000*/ 	.dword	precalc_xorwow_matrix
	.align		8
        /*0008*/ 	.dword	precalc_xorwow_offset_matrix
	.align		8
        /*0010*/ 	.dword	mrg32k3aM1
	.align		8
        /*0018*/ 	.dword	mrg32k3aM2
	.align		8
        /*0020*/ 	.dword	mrg32k3aM1SubSeq
	.align		8
        /*0028*/ 	.dword	mrg32k3aM2SubSeq
	.align		8
        /*0030*/ 	.dword	mrg32k3aM1Seq
	.align		8
        /*0038*/ 	.dword	mrg32k3aM2Seq


//--------------------- .nv.constant3             --------------------------
	.section	.nv.constant3,"a",@progbits
	.align	8
.nv.constant3:
	.type		__cr_lgamma_table,@object
	.size		__cr_lgamma_table,(.L_8 - __cr_lgamma_table)
__cr_lgamma_table:
        /*0000*/ 	.byte	0x00, 0x00, 0x00, 0x00, 0x00, 0x00, 0x00, 0x00, 0x00, 0x00, 0x00, 0x00, 0x00, 0x00, 0x00, 0x00
        /*0010*/ 	.byte	0xef, 0x39, 0xfa, 0xfe, 0x42, 0x2e, 0xe6, 0x3f, 0x02, 0x20, 0x2a, 0xfa, 0x0b, 0xab, 0xfc, 0x3f
        /*0020*/ 	.byte	0xf9, 0x2c, 0x92, 0x7c, 0xa7, 0x6c, 0x09, 0x40, 0xc9, 0x79, 0x44, 0x3c, 0x64, 0x26, 0x13, 0x40
        /*0030*/ 	.byte	0xca, 0x01, 0xcf, 0x3a, 0x27, 0x51, 0x1a, 0x40, 0x30, 0xcc, 0x2d, 0xf3, 0xe1, 0x0c, 0x21, 0x40
        /*0040*/ 	.byte	0x0d, 0xb7, 0xfc, 0x82, 0x8e, 0x35, 0x25, 0x40
.L_8:


//--------------------- .text._Z9reduceSumPKfPfi  --------------------------
	.section	.text._Z9reduceSumPKfPfi,"ax",@progbits
	.align	128
        .global         _Z9reduceSumPKfPfi
        .type           _Z9reduceSumPKfPfi,@function
        .size           _Z9reduceSumPKfPfi,(.L_x_30 - _Z9reduceSumPKfPfi)
        .other          _Z9reduceSumPKfPfi,@"STO_CUDA_ENTRY STV_DEFAULT"
_Z9reduceSumPKfPfi:
.text._Z9reduceSumPKfPfi:
[----:B------:R-:W-:Y:S01]  /*0000*/  LDC R1, c[0x0][0x37c] ;  /* 0x0000df00ff017b82 */ /* 0x000fe20000000800 */
[----:B------:R-:W0:Y:S01]  /*0010*/  S2R R6, SR_TID.X ;  /* 0x0000000000067919 */ /* 0x000e220000002100 */
[----:B------:R-:W0:Y:S01]  /*0020*/  LDCU UR8, c[0x0][0x360] ;  /* 0x00006c00ff0877ac */ /* 0x000e220008000800 */
[----:B------:R-:W-:Y:S01]  /*0030*/  IMAD.MOV.U32 R4, RZ, RZ, RZ ;  /* 0x000000ffff047224 */ /* 0x000fe200078e00ff */
[----:B------:R-:W0:Y:S01]  /*0040*/  S2R R7, SR_CTAID.X ;  /* 0x0000000000077919 */ /* 0x000e220000002500 */
[----:B------:R-:W1:Y:S01]  /*0050*/  LDCU UR4, c[0x0][0x390] ;  /* 0x00007200ff0477ac */ /* 0x000e620008000800 */
[----:B------:R-:W2:Y:S01]  /*0060*/  LDCU.64 UR6, c[0x0][0x358] ;  /* 0x00006b00ff0677ac */ /* 0x000ea20008000a00 */
[----:B0-----:R-:W-:-:S05]  /*0070*/  IMAD R5, R7, UR8, R6 ;  /* 0x0000000807057c24 */ /* 0x001fca000f8e0206 */
[----:B-1----:R-:W-:-:S13]  /*0080*/  ISETP.GE.AND P0, PT, R5, UR4, PT ;  /* 0x0000000405007c0c */ /* 0x002fda000bf06270 */
[----:B------:R-:W0:Y:S02]  /*0090*/  @!P0 LDC.64 R2, c[0x0][0x380] ;  /* 0x0000e000ff028b82 */ /* 0x000e240000000a00 */
[----:B0-----:R-:W-:-:S05]  /*00a0*/  @!P0 IMAD.WIDE R2, R5, 0x4, R2 ;  /* 0x0000000405028825 */ /* 0x001fca00078e0202 */
[----:B--2---:R-:W2:Y:S01]  /*00b0*/  @!P0 LDG.E R4, desc[UR6][R2.64] ;  /* 0x0000000602048981 */ /* 0x004ea2000c1e1900 */
[----:B------:R-:W0:Y:S01]  /*00c0*/  S2UR UR5, SR_CgaCtaId ;  /* 0x00000000000579c3 */ /* 0x000e220000008800 */
[----:B------:R-:W-:Y:S01]  /*00d0*/  IMAD.U32 R0, RZ, RZ, UR8 ;  /* 0x00000008ff007e24 */ /* 0x000fe2000f8e00ff */
[----:B------:R-:W-:Y:S01]  /*00e0*/  UMOV UR4, 0x400 ;  /* 0x0000040000047882 */ /* 0x000fe20000000000 */
[----:B------:R-:W-:-:S03]  /*00f0*/  ISETP.NE.AND P0, PT, R6, RZ, PT ;  /* 0x000000ff0600720c */ /* 0x000fc60003f05270 */
[----:B------:R-:W-:Y:S01]  /*0100*/  ISETP.GE.U32.AND P1, PT, R0, 0x2, PT ;  /* 0x000000020000780c */ /* 0x000fe20003f26070 */
[----:B0-----:R-:W-:-:S06]  /*0110*/  ULEA UR4, UR5, UR4, 0x18 ;  /* 0x0000000405047291 */ /* 0x001fcc000f8ec0ff */
[----:B------:R-:W-:-:S05]  /*0120*/  LEA R5, R6, UR4, 0x2 ;  /* 0x0000000406057c11 */ /* 0x000fca000f8e10ff */
[----:B--2---:R0:W-:Y:S01]  /*0130*/  STS [R5], R4 ;  /* 0x0000000405007388 */ /* 0x0041e20000000800 */
[----:B------:R-:W-:Y:S06]  /*0140*/  BAR.SYNC.DEFER_BLOCKING 0x0 ;  /* 0x0000000000007b1d */ /* 0x000fec0000010000 */
[----:B------:R-:W-:Y:S05]  /*0150*/  @!P1 BRA `(.L_x_0) ;  /* 0x00000000002c9947 */ /* 0x000fea0003800000 */
.L_x_1:
[----:B------:R-:W-:-:S04]  /*0160*/  SHF.R.U32.HI R8, RZ, 0x1, R0 ;  /* 0x00000001ff087819 */ /* 0x000fc80000011600 */
[----:B------:R-:W-:-:S13]  /*0170*/  ISETP.GE.U32.AND P1, PT, R6, R8, PT ;  /* 0x000000080600720c */ /* 0x000fda0003f26070 */
[----:B------:R-:W-:Y:S01]  /*0180*/  @!P1 LEA R2, R8, R5, 0x2 ;  /* 0x0000000508029211 */ /* 0x000fe200078e10ff */
[----:B------:R-:W-:Y:S05]  /*0190*/  @!P1 LDS R3, [R5] ;  /* 0x0000000005039984 */ /* 0x000fea0000000800 */
[----:B------:R-:W0:Y:S02]  /*01a0*/  @!P1 LDS R2, [R2] ;  /* 0x0000000002029984 */ /* 0x000e240000000800 */
[----:B0-----:R-:W-:-:S05]  /*01b0*/  @!P1 FADD R4, R2, R3 ;  /* 0x0000000302049221 */ /* 0x001fca0000000000 */
[----:B------:R1:W-:Y:S01]  /*01c0*/  @!P1 STS [R5], R4 ;  /* 0x0000000405009388 */ /* 0x0003e20000000800 */
[----:B------:R-:W-:Y:S01]  /*01d0*/  BAR.SYNC.DEFER_BLOCKING 0x0 ;  /* 0x0000000000007b1d */ /* 0x000fe20000010000 */
[----:B------:R-:W-:Y:S01]  /*01e0*/  ISETP.GT.U32.AND P1, PT, R0, 0x3, PT ;  /* 0x000000030000780c */ /* 0x000fe20003f24070 */
[----:B------:R-:W-:-:S12]  /*01f0*/  IMAD.MOV.U32 R0, RZ, RZ, R8 ;  /* 0x000000ffff007224 */ /* 0x000fd800078e0008 */
[----:B-1----:R-:W-:Y:S05]  /*0200*/  @P1 BRA `(.L_x_1) ;  /* 0xfffffffc00d41947 */ /* 0x002fea000383ffff */
.L_x_0:
[----:B------:R-:W-:Y:S05]  /*0210*/  @P0 EXIT ;  /* 0x000000000000094d */ /* 0x000fea0003800000 */
[----:B------:R-:W1:Y:S01]  /*0220*/  S2UR UR5, SR_CgaCtaId ;  /* 0x00000000000579c3 */ /* 0x000e620000008800 */
[----:B------:R-:W-:-:S07]  /*0230*/  UMOV UR4, 0x400 ;  /* 0x0000040000047882 */ /* 0x000fce0000000000 */
[----:B------:R-:W2:Y:S01]  /*0240*/  LDC.64 R2, c[0x0][0x388] ;  /* 0x0000e200ff027b82 */ /* 0x000ea20000000a00 */
[----:B-1----:R-:W-:Y:S01]  /*0250*/  ULEA UR4, UR5, UR4, 0x18 ;  /* 0x0000000405047291 */ /* 0x002fe2000f8ec0ff */
[----:B--2---:R-:W-:-:S08]  /*0260*/  IMAD.WIDE.U32 R2, R7, 0x4, R2 ;  /* 0x0000000407027825 */ /* 0x004fd000078e0002 */
[----:B0-----:R-:W0:Y:S04]  /*0270*/  LDS R5, [UR4] ;  /* 0x00000004ff057984 */ /* 0x001e280008000800 */
[----:B0-----:R-:W-:Y:S01]  /*0280*/  STG.E desc[UR6][R2.64], R5 ;  /* 0x0000000502007986 */ /* 0x001fe2000c101906 */
[----:B------:R-:W-:Y:S05]  /*0290*/  EXIT ;  /* 0x000000000000794d */ /* 0x000fea0003800000 */
.L_x_2:
[----:B------:R-:W-:-:S00]  /*02a0*/  BRA `(.L_x_2) ;  /* 0xfffffffc00fc7947 */ /* 0x000fc0000383ffff */
[----:B------:R-:W-:-:S00]  /*02b0*/  NOP ;  /* 0x0000000000007918 */ /* 0x000fc00000000000 */
        /* <DEDUP_REMOVED lines=12> */
.L_x_30:


//--------------------- .text._Z28computeClusteringCoefficientPKiS0_Pfi --------------------------
	.section	.text._Z28computeClusteringCoefficientPKiS0_Pfi,"ax",@progbits
	.align	128
        .global         _Z28computeClusteringCoefficientPKiS0_Pfi
        .type           _Z28computeClusteringCoefficientPKiS0_Pfi,@function
        .size           _Z28computeClusteringCoefficientPKiS0_Pfi,(.L_x_29 - _Z28computeClusteringCoefficientPKiS0_Pfi)
        .other          _Z28computeClusteringCoefficientPKiS0_Pfi,@"STO_CUDA_ENTRY STV_DEFAULT"
_Z28computeClusteringCoefficientPKiS0_Pfi:
.text._Z28computeClusteringCoefficientPKiS0_Pfi:
[----:B------:R-:W-:Y:S01]  /*0000*/  LDC R1, c[0x0][0x37c] ;  /* 0x0000df00ff017b82 */ /* 0x000fe20000000800 */
[----:B------:R-:W0:Y:S07]  /*0010*/  S2R R3, SR_TID.X ;  /* 0x0000000000037919 */ /* 0x000e2e0000002100 */
[----:B------:R-:W0:Y:S01]  /*0020*/  S2UR UR4, SR_CTAID.X ;  /* 0x00000000000479c3 */ /* 0x000e220000002500 */
[----:B------:R-:W1:Y:S07]  /*0030*/  LDCU UR5, c[0x0][0x398] ;  /* 0x00007300ff0577ac */ /* 0x000e6e0008000800 */
[----:B------:R-:W0:Y:S02]  /*0040*/  LDC R2, c[0x0][0x360] ;  /* 0x0000d800ff027b82 */ /* 0x000e240000000800 */
[----:B0-----:R-:W-:-:S05]  /*0050*/  IMAD R2, R2, UR4, R3 ;  /* 0x0000000402027c24 */ /* 0x001fca000f8e0203 */
[----:B-1----:R-:W-:-:S13]  /*0060*/  ISETP.GE.AND P0, PT, R2, UR5, PT ;  /* 0x0000000502007c0c */ /* 0x002fda000bf06270 */
[----:B------:R-:W-:Y:S05]  /*0070*/  @P0 EXIT ;  /* 0x000000000000094d */ /* 0x000fea0003800000 */
[----:B------:R-:W0:Y:S01]  /*0080*/  LDC.64 R4, c[0x0][0x380] ;  /* 0x0000e000ff047b82 */ /* 0x000e220000000a00 */
[----:B------:R-:W1:Y:S01]  /*0090*/  LDCU.64 UR4, c[0x0][0x358] ;  /* 0x00006b00ff0477ac */ /* 0x000e620008000a00 */
[----:B0-----:R-:W-:-:S05]  /*00a0*/  IMAD.WIDE R4, R2, 0x4, R4 ;  /* 0x0000000402047825 */ /* 0x001fca00078e0204 */
[----:B-1----:R-:W2:Y:S04]  /*00b0*/  LDG.E R7, desc[UR4][R4.64] ;  /* 0x0000000404077981 */ /* 0x002ea8000c1e1900 */
[----:B------:R-:W2:Y:S02]  /*00c0*/  LDG.E R0, desc[UR4][R4.64+0x4] ;  /* 0x0000040404007981 */ /* 0x000ea4000c1e1900 */
[----:B--2---:R-:W-:-:S05]  /*00d0*/  IMAD.IADD R3, R0, 0x1, -R7 ;  /* 0x0000000100037824 */ /* 0x004fca00078e0a07 */
[----:B------:R-:W-:-:S13]  /*00e0*/  ISETP.GE.AND P0, PT, R3, 0x2, PT ;  /* 0x000000020300780c */ /* 0x000fda0003f06270 */
[----:B------:R-:W-:Y:S05]  /*00f0*/  @!P0 BRA `(.L_x_3) ;  /* 0x00000004003c8947 */ /* 0x000fea0003800000 */
[----:B------:R-:W-:Y:S01]  /*0100*/  IMAD.MOV.U32 R5, RZ, RZ, R7 ;  /* 0x000000ffff057224 */ /* 0x000fe200078e0007 */
[----:B------:R-:W-:Y:S01]  /*0110*/  BSSY.RECONVERGENT B0, `(.L_x_4) ;  /* 0x0000037000007945 */ /* 0x000fe20003800200 */
[----:B------:R-:W-:-:S03]  /*0120*/  IMAD.MOV.U32 R7, RZ, RZ, RZ ;  /* 0x000000ffff077224 */ /* 0x000fc600078e00ff */
[----:B------:R-:W-:-:S13]  /*0130*/  ISETP.GT.AND P0, PT, R0, R5, PT ;  /* 0x000000050000720c */ /* 0x000fda0003f04270 */
[----:B------:R-:W-:Y:S05]  /*0140*/  @!P0 BRA `(.L_x_5) ;  /* 0x0000000000cc8947 */ /* 0x000fea0003800000 */
[----:B------:R-:W-:Y:S01]  /*0150*/  BSSY.RECONVERGENT B1, `(.L_x_6) ;  /* 0x0000031000017945 */ /* 0x000fe20003800200 */
[----:B------:R-:W-:-:S07]  /*0160*/  IMAD.MOV.U32 R4, RZ, RZ, RZ ;  /* 0x000000ffff047224 */ /* 0x000fce00078e00ff */
.L_x_14:
[----:B0-----:R-:W-:Y:S01]  /*0170*/  VIADD R7, R5, 0x1 ;  /* 0x0000000105077836 */ /* 0x001fe20000000000 */
[----:B------:R-:W-:Y:S01]  /*0180*/  BSSY.RECONVERGENT B2, `(.L_x_7) ;  /* 0x000002c000027945 */ /* 0x000fe20003800200 */
[----:B------:R-:W-:Y:S02]  /*0190*/  IMAD.MOV.U32 R6, RZ, RZ, R5 ;  /* 0x000000ffff067224 */ /* 0x000fe400078e0005 */
[----:B------:R-:W-:Y:S01]  /*01a0*/  IMAD.MOV.U32 R5, RZ, RZ, R7 ;  /* 0x000000ffff057224 */ /* 0x000fe200078e0007 */
[CC--:B------:R-:W-:Y:S02]  /*01b0*/  ISETP.GE.AND P1, PT, R7.reuse, R0.reuse, PT ;  /* 0x000000000700720c */ /* 0x0c0fe40003f26270 */
[----:B------:R-:W-:-:S11]  /*01c0*/  ISETP.NE.AND P0, PT, R7, R0, PT ;  /* 0x000000000700720c */ /* 0x000fd60003f05270 */
[----:B------:R-:W-:Y:S05]  /*01d0*/  @P1 BRA `(.L_x_8) ;  /* 0x0000000000981947 */ /* 0x000fea0003800000 */
[----:B------:R-:W0:Y:S01]  /*01e0*/  LDCU.64 UR6, c[0x0][0x388] ;  /* 0x00007100ff0677ac */ /* 0x000e220008000a00 */
[----:B------:R-:W-:Y:S02]  /*01f0*/  SHF.R.S32.HI R7, RZ, 0x1f, R6 ;  /* 0x0000001fff077819 */ /* 0x000fe40000011406 */
[----:B0-----:R-:W-:-:S04]  /*0200*/  LEA R8, P1, R6, UR6, 0x2 ;  /* 0x0000000606087c11 */ /* 0x001fc8000f8210ff */
[----:B------:R-:W-:Y:S02]  /*0210*/  LEA.HI.X R9, R6, UR7, R7, 0x2, P1 ;  /* 0x0000000706097c11 */ /* 0x000fe400088f1407 */
[----:B------:R-:W0:Y:S04]  /*0220*/  LDC.64 R6, c[0x0][0x380] ;  /* 0x0000e000ff067b82 */ /* 0x000e280000000a00 */
[----:B------:R-:W0:Y:S02]  /*0230*/  LDG.E R9, desc[UR4][R8.64] ;  /* 0x0000000408097981 */ /* 0x000e24000c1e1900 */
[----:B0-----:R-:W-:-:S05]  /*0240*/  IMAD.WIDE R6, R9, 0x4, R6 ;  /* 0x0000000409067825 */ /* 0x001fca00078e0206 */
[----:B------:R-:W2:Y:S04]  /*0250*/  LDG.E R12, desc[UR4][R6.64] ;  /* 0x00000004060c7981 */ /* 0x000ea8000c1e1900 */
[----:B------:R-:W2:Y:S01]  /*0260*/  LDG.E R15, desc[UR4][R6.64+0x4] ;  /* 0x00000404060f7981 */ /* 0x000ea2000c1e1900 */
[----:B------:R-:W-:Y:S02]  /*0270*/  IMAD.MOV.U32 R11, RZ, RZ, R5 ;  /* 0x000000ffff0b7224 */ /* 0x000fe400078e0005 */
[----:B--2---:R-:W-:-:S07]  /*0280*/  IMAD.IADD R14, R12, 0x1, -R15 ;  /* 0x000000010c0e7824 */ /* 0x004fce00078e0a0f */
.L_x_13:
[----:B------:R-:W-:Y:S01]  /*0290*/  ISETP.GE.AND P2, PT, R12, R15, PT ;  /* 0x0000000f0c00720c */ /* 0x000fe20003f46270 */
[----:B0-----:R-:W-:Y:S01]  /*02a0*/  IMAD.MOV.U32 R7, RZ, RZ, R11 ;  /* 0x000000ffff077224 */ /* 0x001fe200078e000b */
[----:B------:R-:W-:Y:S01]  /*02b0*/  BSSY.RECONVERGENT B3, `(.L_x_9) ;  /* 0x0000017000037945 */ /* 0x000fe20003800200 */
[----:B------:R-:W-:-:S05]  /*02c0*/  VIADD R11, R11, 0x1 ;  /* 0x000000010b0b7836 */ /* 0x000fca0000000000 */
[----:B------:R-:W-:-:S05]  /*02d0*/  ISETP.GE.AND P1, PT, R11, R0, PT ;  /* 0x000000000b00720c */ /* 0x000fca0003f26270 */
[----:B------:R-:W-:Y:S08]  /*02e0*/  @P2 BRA `(.L_x_10) ;  /* 0x00000000004c2947 */ /* 0x000ff00003800000 */
[----:B------:R-:W0:Y:S01]  /*02f0*/  LDC.64 R8, c[0x0][0x388] ;  /* 0x0000e200ff087b82 */ /* 0x000e220000000a00 */
[----:B------:R-:W-:Y:S02]  /*0300*/  IMAD.MOV.U32 R13, RZ, RZ, R12 ;  /* 0x000000ffff0d7224 */ /* 0x000fe400078e000c */
[----:B0-----:R-:W-:-:S04]  /*0310*/  IMAD.WIDE R6, R7, 0x4, R8 ;  /* 0x0000000407067825 */ /* 0x001fc800078e0208 */
[----:B------:R-:W-:Y:S01]  /*0320*/  IMAD.WIDE R8, R13, 0x4, R8 ;  /* 0x000000040d087825 */ /* 0x000fe200078e0208 */
[----:B------:R-:W2:Y:S05]  /*0330*/  LDG.E R17, desc[UR4][R6.64] ;  /* 0x0000000406117981 */ /* 0x000eaa000c1e1900 */
[----:B------:R-:W2:Y:S02]  /*0340*/  LDG.E R8, desc[UR4][R8.64] ;  /* 0x0000000408087981 */ /* 0x000ea4000c1e1900 */
[----:B--2---:R-:W-:-:S13]  /*0350*/  ISETP.NE.AND P2, PT, R8, R17, PT ;  /* 0x000000110800720c */ /* 0x004fda0003f45270 */
[----:B------:R-:W-:Y:S05]  /*0360*/  @!P2 BRA `(.L_x_11) ;  /* 0x000000000028a947 */ /* 0x000fea0003800000 */
[----:B------:R-:W0:Y:S01]  /*0370*/  LDC.64 R6, c[0x0][0x388] ;  /* 0x0000e200ff067b82 */ /* 0x000e220000000a00 */
[----:B------:R-:W-:-:S07]  /*0380*/  IMAD.MOV.U32 R10, RZ, RZ, R14 ;  /* 0x000000ffff0a7224 */ /* 0x000fce00078e000e */
.L_x_12:
[----:B------:R-:W-:-:S05]  /*0390*/  VIADD R10, R10, 0x1 ;  /* 0x000000010a0a7836 */ /* 0x000fca0000000000 */
[----:B------:R-:W-:-:S13]  /*03a0*/  ISETP.NE.AND P2, PT, R10, RZ, PT ;  /* 0x000000ff0a00720c */ /* 0x000fda0003f45270 */
[----:B------:R-:W-:Y:S05]  /*03b0*/  @!P2 BRA `(.L_x_10) ;  /* 0x000000000018a947 */ /* 0x000fea0003800000 */
[----:B------:R-:W-:-:S04]  /*03c0*/  VIADD R13, R13, 0x1 ;  /* 0x000000010d0d7836 */ /* 0x000fc80000000000 */
[----:B0-----:R-:W-:-:S06]  /*03d0*/  IMAD.WIDE R8, R13, 0x4, R6 ;  /* 0x000000040d087825 */ /* 0x001fcc00078e0206 */
[----:B------:R-:W2:Y:S02]  /*03e0*/  LDG.E R8, desc[UR4][R8.64] ;  /* 0x0000000408087981 */ /* 0x000ea4000c1e1900 */
[----:B--2---:R-:W-:-:S13]  /*03f0*/  ISETP.NE.AND P2, PT, R8, R17, PT ;  /* 0x000000110800720c */ /* 0x004fda0003f45270 */
[----:B------:R-:W-:Y:S05]  /*0400*/  @P2 BRA `(.L_x_12) ;  /* 0xfffffffc00e02947 */ /* 0x000fea000383ffff */
.L_x_11:
[----:B------:R-:W-:-:S07]  /*0410*/  VIADD R4, R4, 0x1 ;  /* 0x0000000104047836 */ /* 0x000fce0000000000 */
.L_x_10:
[----:B------:R-:W-:Y:S05]  /*0420*/  BSYNC.RECONVERGENT B3 ;  /* 0x0000000000037941 */ /* 0x000fea0003800200 */
.L_x_9:
[----:B------:R-:W-:Y:S05]  /*0430*/  @!P1 BRA `(.L_x_13) ;  /* 0xfffffffc00949947 */ /* 0x000fea000383ffff */
.L_x_8:
[----:B------:R-:W-:Y:S05]  /*0440*/  BSYNC.RECONVERGENT B2 ;  /* 0x0000000000027941 */ /* 0x000fea0003800200 */
.L_x_7:
[----:B------:R-:W-:Y:S05]  /*0450*/  @P0 BRA `(.L_x_14) ;  /* 0xfffffffc00440947 */ /* 0x000fea000383ffff */
[----:B------:R-:W-:Y:S05]  /*0460*/  BSYNC.RECONVERGENT B1 ;  /* 0x0000000000017941 */ /* 0x000fea0003800200 */
.L_x_6:
[----:B0-----:R-:W-:-:S07]  /*0470*/  I2FP.F32.S32 R7, R4 ;  /* 0x0000000400077245 */ /* 0x001fce0000201400 */
.L_x_5:
[----:B------:R-:W-:Y:S05]  /*0480*/  BSYNC.RECONVERGENT B0 ;  /* 0x0000000000007941 */ /* 0x000fea0003800200 */
.L_x_4:
[C---:B------:R-:W-:Y:S01]  /*0490*/  VIADD R0, R3.reuse, 0xffffffff ;  /* 0xffffffff03007836 */ /* 0x040fe20000000000 */
[----:B------:R-:W-:Y:S03]  /*04a0*/  BSSY.RECONVERGENT B0, `(.L_x_15) ;  /* 0x0000010000007945 */ /* 0x000fe60003800200 */
[----:B------:R-:W-:-:S05]  /*04b0*/  IMAD R0, R3, R0, RZ ;  /* 0x0000000003007224 */ /* 0x000fca00078e02ff */
[----:B------:R-:W-:-:S05]  /*04c0*/  I2FP.F32.S32 R0, R0 ;  /* 0x0000000000007245 */ /* 0x000fca0000201400 */
[----:B------:R-:W-:-:S04]  /*04d0*/  FMUL R6, R0, 0.5 ;  /* 0x3f00000000067820 */ /* 0x000fc80000400000 */
[----:B------:R-:W0:Y:S08]  /*04e0*/  MUFU.RCP R3, R6 ;  /* 0x0000000600037308 */ /* 0x000e300000001000 */
[----:B------:R-:W1:Y:S01]  /*04f0*/  FCHK P0, R7, R6 ;  /* 0x0000000607007302 */ /* 0x000e620000000000 */
[----:B0-----:R-:W-:-:S04]  /*0500*/  FFMA R0, -R6, R3, 1 ;  /* 0x3f80000006007423 */ /* 0x001fc80000000103 */
[----:B------:R-:W-:-:S04]  /*0510*/  FFMA R0, R3, R0, R3 ;  /* 0x0000000003007223 */ /* 0x000fc80000000003 */
[----:B------:R-:W-:-:S04]  /*0520*/  FFMA R3, R0, R7, RZ ;  /* 0x0000000700037223 */ /* 0x000fc800000000ff */
[----:B------:R-:W-:-:S04]  /*0530*/  FFMA R4, -R6, R3, R7 ;  /* 0x0000000306047223 */ /* 0x000fc80000000107 */
[----:B------:R-:W-:Y:S01]  /*0540*/  FFMA R9, R0, R4, R3 ;  /* 0x0000000400097223 */ /* 0x000fe20000000003 */
[----:B-1----:R-:W-:Y:S06]  /*0550*/  @!P0 BRA `(.L_x_16) ;  /* 0x0000000000108947 */ /* 0x002fec0003800000 */
[----:B------:R-:W-:Y:S01]  /*0560*/  IMAD.MOV.U32 R3, RZ, RZ, R7 ;  /* 0x000000ffff037224 */ /* 0x000fe200078e0007 */
[----:B------:R-:W-:-:S07]  /*0570*/  MOV R4, 0x590 ;  /* 0x0000059000047802 */ /* 0x000fce0000000f00 */
[----:B------:R-:W-:Y:S05]  /*0580*/  CALL.REL.NOINC `($__internal_0_$__cuda_sm3x_div_rn_noftz_f32_slowpath) ;  /* 0x0000000000287944 */ /* 0x000fea0003c00000 */
[----:B------:R-:W-:-:S07]  /*0590*/  MOV R9, R0 ;  /* 0x0000000000097202 */ /* 0x000fce0000000f00 */
.L_x_16:
[----:B------:R-:W-:Y:S05]  /*05a0*/  BSYNC.RECONVERGENT B0 ;  /* 0x0000000000007941 */ /* 0x000fea0003800200 */
.L_x_15:
[----:B------:R-:W0:Y:S02]  /*05b0*/  LDC.64 R4, c[0x0][0x390] ;  /* 0x0000e400ff047b82 */ /* 0x000e240000000a00 */
[----:B0-----:R-:W-:-:S05]  /*05c0*/  IMAD.WIDE R2, R2, 0x4, R4 ;  /* 0x0000000402027825 */ /* 0x001fca00078e0204 */
[----:B------:R-:W-:Y:S01]  /*05d0*/  STG.E desc[UR4][R2.64], R9 ;  /* 0x0000000902007986 */ /* 0x000fe2000c101904 */
[----:B------:R-:W-:Y:S05]  /*05e0*/  EXIT ;  /* 0x000000000000794d */ /* 0x000fea0003800000 */
.L_x_3:
[----:B------:R-:W0:Y:S02]  /*05f0*/  LDC.64 R4, c[0x0][0x390] ;  /* 0x0000e400ff047b82 */ /* 0x000e240000000a00 */
[----:B0-----:R-:W-:-:S05]  /*0600*/  IMAD.WIDE R4, R2, 0x4, R4 ;  /* 0x0000000402047825 */ /* 0x001fca00078e0204 */
[----:B------:R-:W-:Y:S01]  /*0610*/  STG.E desc[UR4][R4.64], RZ ;  /* 0x000000ff04007986 */ /* 0x000fe2000c101904 */
[----:B------:R-:W-:Y:S05]  /*0620*/  EXIT ;  /* 0x000000000000794d */ /* 0x000fea0003800000 */
        .weak           $__internal_0_$__cuda_sm3x_div_rn_noftz_f32_slowpath
        .type           $__internal_0_$__cuda_sm3x_div_rn_noftz_f32_slowpath,@function
        .size           $__internal_0_$__cuda_sm3x_div_rn_noftz_f32_slowpath,(.L_x_29 - $__internal_0_$__cuda_sm3x_div_rn_noftz_f32_slowpath)
$__internal_0_$__cuda_sm3x_div_rn_noftz_f32_slowpath:
[----:B------:R-:W-:Y:S01]  /*0630*/  SHF.R.U32.HI R5, RZ, 0x17, R6 ;  /* 0x00000017ff057819 */ /* 0x000fe20000011606 */
[----:B------:R-:W-:Y:S01]  /*0640*/  BSSY.RECONVERGENT B1, `(.L_x_17) ;  /* 0x0000063000017945 */ /* 0x000fe20003800200 */
[----:B------:R-:W-:Y:S02]  /*0650*/  SHF.R.U32.HI R0, RZ, 0x17, R3 ;  /* 0x00000017ff007819 */ /* 0x000fe40000011603 */
[----:B------:R-:W-:Y:S02]  /*0660*/  LOP3.LUT R5, R5, 0xff, RZ, 0xc0, !PT ;  /* 0x000000ff05057812 */ /* 0x000fe400078ec0ff */
[----:B------:R-:W-:-:S03]  /*0670*/  LOP3.LUT R10, R0, 0xff, RZ, 0xc0, !PT ;  /* 0x000000ff000a7812 */ /* 0x000fc600078ec0ff */
[----:B------:R-:W-:Y:S02]  /*0680*/  VIADD R8, R5, 0xffffffff ;  /* 0xffffffff05087836 */ /* 0x000fe40000000000 */
[----:B------:R-:W-:-:S03]  /*0690*/  VIADD R9, R10, 0xffffffff ;  /* 0xffffffff0a097836 */ /* 0x000fc60000000000 */
[----:B------:R-:W-:-:S04]  /*06a0*/  ISETP.GT.U32.AND P0, PT, R8, 0xfd, PT ;  /* 0x000000fd0800780c */ /* 0x000fc80003f04070 */
[----:B------:R-:W-:-:S13]  /*06b0*/  ISETP.GT.U32.OR P0, PT, R9, 0xfd, P0 ;  /* 0x000000fd0900780c */ /* 0x000fda0000704470 */
[----:B------:R-:W-:Y:S01]  /*06c0*/  @!P0 IMAD.MOV.U32 R7, RZ, RZ, RZ ;  /* 0x000000ffff078224 */ /* 0x000fe200078e00ff */
[----:B------:R-:W-:Y:S06]  /*06d0*/  @!P0 BRA `(.L_x_18) ;  /* 0x0000000000608947 */ /* 0x000fec0003800000 */
[----:B------:R-:W-:Y:S01]  /*06e0*/  FSETP.GTU.FTZ.AND P0, PT, |R3|, +INF , PT ;  /* 0x7f8000000300780b */ /* 0x000fe20003f1c200 */
[----:B------:R-:W-:Y:S01]  /*06f0*/  IMAD.MOV.U32 R0, RZ, RZ, R6 ;  /* 0x000000ffff007224 */ /* 0x000fe200078e0006 */
[----:B------:R-:W-:-:S04]  /*0700*/  FSETP.GTU.FTZ.AND P1, PT, |R6|, +INF , PT ;  /* 0x7f8000000600780b */ /* 0x000fc80003f3c200 */
[----:B------:R-:W-:-:S13]  /*0710*/  PLOP3.LUT P0, PT, P0, P1, PT, 0xf8, 0x8f ;  /* 0x00000000008f781c */ /* 0x000fda0000703f70 */
[----:B------:R-:W-:Y:S05]  /*0720*/  @P0 BRA `(.L_x_19) ;  /* 0x00000004004c0947 */ /* 0x000fea0003800000 */
[----:B------:R-:W-:-:S13]  /*0730*/  LOP3.LUT P0, RZ, R6, 0x7fffffff, R3, 0xc8, !PT ;  /* 0x7fffffff06ff7812 */ /* 0x000fda000780c803 */
[----:B------:R-:W-:Y:S05]  /*0740*/  @!P0 BRA `(.L_x_20) ;  /* 0x00000004003c8947 */ /* 0x000fea0003800000 */
[C---:B------:R-:W-:Y:S02]  /*0750*/  FSETP.NEU.FTZ.AND P2, PT, |R3|.reuse, +INF , PT ;  /* 0x7f8000000300780b */ /* 0x040fe40003f5d200 */
[----:B------:R-:W-:Y:S02]  /*0760*/  FSETP.NEU.FTZ.AND P1, PT, |R0|, +INF , PT ;  /* 0x7f8000000000780b */ /* 0x000fe40003f3d200 */
[----:B------:R-:W-:-:S11]  /*0770*/  FSETP.NEU.FTZ.AND P0, PT, |R3|, +INF , PT ;  /* 0x7f8000000300780b */ /* 0x000fd60003f1d200 */
[----:B------:R-:W-:Y:S05]  /*0780*/  @!P1 BRA !P2, `(.L_x_20) ;  /* 0x00000004002c9947 */ /* 0x000fea0005000000 */
[----:B------:R-:W-:-:S04]  /*0790*/  LOP3.LUT P2, RZ, R3, 0x7fffffff, RZ, 0xc0, !PT ;  /* 0x7fffffff03ff7812 */ /* 0x000fc8000784c0ff */
[----:B------:R-:W-:-:S13]  /*07a0*/  PLOP3.LUT P1, PT, P1, P2, PT, 0x2f, 0xf2 ;  /* 0x0000000000f2781c */ /* 0x000fda0000f24577 */
[----:B------:R-:W-:Y:S05]  /*07b0*/  @P1 BRA `(.L_x_21) ;  /* 0x0000000400181947 */ /* 0x000fea0003800000 */
[----:B------:R-:W-:-:S04]  /*07c0*/  LOP3.LUT P1, RZ, R6, 0x7fffffff, RZ, 0xc0, !PT ;  /* 0x7fffffff06ff7812 */ /* 0x000fc8000782c0ff */
[----:B------:R-:W-:-:S13]  /*07d0*/  PLOP3.LUT P0, PT, P0, P1, PT, 0x2f, 0xf2 ;  /* 0x0000000000f2781c */ /* 0x000fda0000702577 */
[----:B------:R-:W-:Y:S05]  /*07e0*/  @P0 BRA `(.L_x_22) ;  /* 0x0000000400000947 */ /* 0x000fea0003800000 */
[----:B------:R-:W-:Y:S02]  /*07f0*/  ISETP.GE.AND P0, PT, R9, RZ, PT ;  /* 0x000000ff0900720c */ /* 0x000fe40003f06270 */
[----:B------:R-:W-:-:S11]  /*0800*/  ISETP.GE.AND P1, PT, R8, RZ, PT ;  /* 0x000000ff0800720c */ /* 0x000fd60003f26270 */
[----:B------:R-:W-:Y:S02]  /*0810*/  @P0 IMAD.MOV.U32 R7, RZ, RZ, RZ ;  /* 0x000000ffff070224 */ /* 0x000fe400078e00ff */
[----:B------:R-:W-:Y:S01]  /*0820*/  @!P0 FFMA R3, R3, 1.84467440737095516160e+19, RZ ;  /* 0x5f80000003038823 */ /* 0x000fe200000000ff */
[----:B------:R-:W-:Y:S02]  /*0830*/  @!P0 IMAD.MOV.U32 R7, RZ, RZ, -0x40 ;  /* 0xffffffc0ff078424 */ /* 0x000fe400078e00ff */
[----:B------:R-:W-:Y:S02]  /*0840*/  @!P1 FFMA R6, R0, 1.84467440737095516160e+19, RZ ;  /* 0x5f80000000069823 */ /* 0x000fe400000000ff */
[----:B------:R-:W-:-:S07]  /*0850*/  @!P1 VIADD R7, R7, 0x40 ;  /* 0x0000004007079836 */ /* 0x000fce0000000000 */
.L_x_18:
[----:B------:R-:W-:Y:S01]  /*0860*/  LEA R9, R5, 0xc0800000, 0x17 ;  /* 0xc080000005097811 */ /* 0x000fe200078eb8ff */
[----:B------:R-:W-:Y:S04]  /*0870*/  BSSY.RECONVERGENT B2, `(.L_x_23) ;  /* 0x0000036000027945 */ /* 0x000fe80003800200 */
[----:B------:R-:W-:Y:S02]  /*0880*/  IMAD.IADD R9, R6, 0x1, -R9 ;  /* 0x0000000106097824 */ /* 0x000fe400078e0a09 */
[----:B------:R-:W-:Y:S02]  /*0890*/  VIADD R6, R10, 0xffffff81 ;  /* 0xffffff810a067836 */ /* 0x000fe40000000000 */
[----:B------:R-:W0:Y:S01]  /*08a0*/  MUFU.RCP R8, R9 ;  /* 0x0000000900087308 */ /* 0x000e220000001000 */
[----:B------:R-:W-:Y:S01]  /*08b0*/  FADD.FTZ R11, -R9, -RZ ;  /* 0x800000ff090b7221 */ /* 0x000fe20000010100 */
[C---:B------:R-:W-:Y:S01]  /*08c0*/  IMAD R0, R6.reuse, -0x800000, R3 ;  /* 0xff80000006007824 */ /* 0x040fe200078e0203 */
[----:B------:R-:W-:-:S04]  /*08d0*/  IADD3 R6, PT, PT, R6, 0x7f, -R5 ;  /* 0x0000007f06067810 */ /* 0x000fc80007ffe805 */
[----:B------:R-:W-:Y:S01]  /*08e0*/  IADD3 R6, PT, PT, R6, R7, RZ ;  /* 0x0000000706067210 */ /* 0x000fe20007ffe0ff */
[----:B0-----:R-:W-:-:S04]  /*08f0*/  FFMA R13, R8, R11, 1 ;  /* 0x3f800000080d7423 */ /* 0x001fc8000000000b */
[----:B------:R-:W-:-:S04]  /*0900*/  FFMA R10, R8, R13, R8 ;  /* 0x0000000d080a7223 */ /* 0x000fc80000000008 */
[----:B------:R-:W-:-:S04]  /*0910*/  FFMA R3, R0, R10, RZ ;  /* 0x0000000a00037223 */ /* 0x000fc800000000ff */
[----:B------:R-:W-:-:S04]  /*0920*/  FFMA R8, R11, R3, R0 ;  /* 0x000000030b087223 */ /* 0x000fc80000000000 */
[----:B------:R-:W-:-:S04]  /*0930*/  FFMA R13, R10, R8, R3 ;  /* 0x000000080a0d7223 */ /* 0x000fc80000000003 */
[----:B------:R-:W-:-:S04]  /*0940*/  FFMA R8, R11, R13, R0 ;  /* 0x0000000d0b087223 */ /* 0x000fc80000000000 */
[----:B------:R-:W-:-:S05]  /*0950*/  FFMA R0, R10, R8, R13 ;  /* 0x000000080a007223 */ /* 0x000fca000000000d */
[----:B------:R-:W-:-:S04]  /*0960*/  SHF.R.U32.HI R3, RZ, 0x17, R0 ;  /* 0x00000017ff037819 */ /* 0x000fc80000011600 */
[----:B------:R-:W-:-:S05]  /*0970*/  LOP3.LUT R3, R3, 0xff, RZ, 0xc0, !PT ;  /* 0x000000ff03037812 */ /* 0x000fca00078ec0ff */
[----:B------:R-:W-:-:S04]  /*0980*/  IMAD.IADD R7, R3, 0x1, R6 ;  /* 0x0000000103077824 */ /* 0x000fc800078e0206 */
[----:B------:R-:W-:-:S05]  /*0990*/  VIADD R3, R7, 0xffffffff ;  /* 0xffffffff07037836 */ /* 0x000fca0000000000 */
[----:B------:R-:W-:-:S13]  /*09a0*/  ISETP.GE.U32.AND P0, PT, R3, 0xfe, PT ;  /* 0x000000fe0300780c */ /* 0x000fda0003f06070 */
[----:B------:R-:W-:Y:S05]  /*09b0*/  @!P0 BRA `(.L_x_24) ;  /* 0x0000000000808947 */ /* 0x000fea0003800000 */
[----:B------:R-:W-:-:S13]  /*09c0*/  ISETP.GT.AND P0, PT, R7, 0xfe, PT ;  /* 0x000000fe0700780c */ /* 0x000fda0003f04270 */
[----:B------:R-:W-:Y:S05]  /*09d0*/  @P0 BRA `(.L_x_25) ;  /* 0x00000000006c0947 */ /* 0x000fea0003800000 */
[----:B------:R-:W-:-:S13]  /*09e0*/  ISETP.GE.AND P0, PT, R7, 0x1, PT ;  /* 0x000000010700780c */ /* 0x000fda0003f06270 */
[----:B------:R-:W-:Y:S05]  /*09f0*/  @P0 BRA `(.L_x_26) ;  /* 0x0000000000740947 */ /* 0x000fea0003800000 */
[----:B------:R-:W-:Y:S02]  /*0a00*/  ISETP.GE.AND P0, PT, R7, -0x18, PT ;  /* 0xffffffe80700780c */ /* 0x000fe40003f06270 */
[----:B------:R-:W-:-:S11]  /*0a10*/  LOP3.LUT R0, R0, 0x80000000, RZ, 0xc0, !PT ;  /* 0x8000000000007812 */ /* 0x000fd600078ec0ff */
[----:B------:R-:W-:Y:S05]  /*0a20*/  @!P0 BRA `(.L_x_26) ;  /* 0x0000000000688947 */ /* 0x000fea0003800000 */
[CCC-:B------:R-:W-:Y:S01]  /*0a30*/  FFMA.RZ R3, R10.reuse, R8.reuse, R13.reuse ;  /* 0x000000080a037223 */ /* 0x1c0fe2000000c00d */
[CCC-:B------:R-:W-:Y:S01]  /*0a40*/  FFMA.RM R6, R10.reuse, R8.reuse, R13.reuse ;  /* 0x000000080a067223 */ /* 0x1c0fe2000000400d */
[C---:B------:R-:W-:Y:S02]  /*0a50*/  ISETP.NE.AND P2, PT, R7.reuse, RZ, PT ;  /* 0x000000ff0700720c */ /* 0x040fe40003f45270 */
[----:B------:R-:W-:Y:S02]  /*0a60*/  ISETP.NE.AND P1, PT, R7, RZ, PT ;  /* 0x000000ff0700720c */ /* 0x000fe40003f25270 */
[----:B------:R-:W-:Y:S01]  /*0a70*/  LOP3.LUT R5, R3, 0x7fffff, RZ, 0xc0, !PT ;  /* 0x007fffff03057812 */ /* 0x000fe200078ec0ff */
[----:B------:R-:W-:Y:S01]  /*0a80*/  FFMA.RP R3, R10, R8, R13 ;  /* 0x000000080a037223 */ /* 0x000fe2000000800d */
[----:B------:R-:W-:Y:S02]  /*0a90*/  VIADD R8, R7, 0x20 ;  /* 0x0000002007087836 */ /* 0x000fe40000000000 */
[----:B------:R-:W-:Y:S01]  /*0aa0*/  LOP3.LUT R5, R5, 0x800000, RZ, 0xfc, !PT ;  /* 0x0080000005057812 */ /* 0x000fe200078efcff */
[----:B------:R-:W-:Y:S01]  /*0ab0*/  IMAD.MOV R7, RZ, RZ, -R7 ;  /* 0x000000ffff077224 */ /* 0x000fe200078e0a07 */
[----:B------:R-:W-:-:S02]  /*0ac0*/  FSETP.NEU.FTZ.AND P0, PT, R3, R6, PT ;  /* 0x000000060300720b */ /* 0x000fc40003f1d000 */
[----:B------:R-:W-:Y:S02]  /*0ad0*/  SHF.L.U32 R8, R5, R8, RZ ;  /* 0x0000000805087219 */ /* 0x000fe400000006ff */
[----:B------:R-:W-:Y:S02]  /*0ae0*/  SEL R6, R7, RZ, P2 ;  /* 0x000000ff07067207 */ /* 0x000fe40001000000 */
[----:B------:R-:W-:Y:S02]  /*0af0*/  ISETP.NE.AND P1, PT, R8, RZ, P1 ;  /* 0x000000ff0800720c */ /* 0x000fe40000f25270 */
[----:B------:R-:W-:Y:S02]  /*0b00*/  SHF.R.U32.HI R6, RZ, R6, R5 ;  /* 0x00000006ff067219 */ /* 0x000fe40000011605 */
[----:B------:R-:W-:Y:S02]  /*0b10*/  PLOP3.LUT P0, PT, P0, P1, PT, 0xf8, 0x8f ;  /* 0x00000000008f781c */ /* 0x000fe40000703f70 */
[----:B------:R-:W-:-:S02]  /*0b20*/  SHF.R.U32.HI R8, RZ, 0x1, R6 ;  /* 0x00000001ff087819 */ /* 0x000fc40000011606 */
[----:B------:R-:W-:-:S04]  /*0b30*/  SEL R3, RZ, 0x1, !P0 ;  /* 0x00000001ff037807 */ /* 0x000fc80004000000 */
[----:B------:R-:W-:-:S04]  /*0b40*/  LOP3.LUT R3, R3, 0x1, R8, 0xf8, !PT ;  /* 0x0000000103037812 */ /* 0x000fc800078ef808 */
[----:B------:R-:W-:-:S05]  /*0b50*/  LOP3.LUT R3, R3, R6, RZ, 0xc0, !PT ;  /* 0x0000000603037212 */ /* 0x000fca00078ec0ff */
[----:B------:R-:W-:-:S05]  /*0b60*/  IMAD.IADD R3, R8, 0x1, R3 ;  /* 0x0000000108037824 */ /* 0x000fca00078e0203 */
[----:B------:R-:W-:Y:S01]  /*0b70*/  LOP3.LUT R0, R3, R0, RZ, 0xfc, !PT ;  /* 0x0000000003007212 */ /* 0x000fe200078efcff */
[----:B------:R-:W-:Y:S06]  /*0b80*/  BRA `(.L_x_26) ;  /* 0x0000000000107947 */ /* 0x000fec0003800000 */
.L_x_25:
[----:B------:R-:W-:-:S04]  /*0b90*/  LOP3.LUT R0, R0, 0x80000000, RZ, 0xc0, !PT ;  /* 0x8000000000007812 */ /* 0x000fc800078ec0ff */
[----:B------:R-:W-:Y:S01]  /*0ba0*/  LOP3.LUT R0, R0, 0x7f800000, RZ, 0xfc, !PT ;  /* 0x7f80000000007812 */ /* 0x000fe200078efcff */
[----:B------:R-:W-:Y:S06]  /*0bb0*/  BRA `(.L_x_26) ;  /* 0x0000000000047947 */ /* 0x000fec0003800000 */
.L_x_24:
[----:B------:R-:W-:-:S07]  /*0bc0*/  IMAD R0, R6, 0x800000, R0 ;  /* 0x0080000006007824 */ /* 0x000fce00078e0200 */
.L_x_26:
[----:B------:R-:W-:Y:S05]  /*0bd0*/  BSYNC.RECONVERGENT B2 ;  /* 0x0000000000027941 */ /* 0x000fea0003800200 */
.L_x_23:
[----:B------:R-:W-:Y:S05]  /*0be0*/  BRA `(.L_x_27) ;  /* 0x0000000000207947 */ /* 0x000fea0003800000 */
.L_x_22:
[----:B------:R-:W-:-:S04]  /*0bf0*/  LOP3.LUT R0, R6, 0x80000000, R3, 0x48, !PT ;  /* 0x8000000006007812 */ /* 0x000fc800078e4803 */
[----:B------:R-:W-:Y:S01]  /*0c00*/  LOP3.LUT R0, R0, 0x7f800000, RZ, 0xfc, !PT ;  /* 0x7f80000000007812 */ /* 0x000fe200078efcff */
[----:B------:R-:W-:Y:S06]  /*0c10*/  BRA `(.L_x_27) ;  /* 0x0000000000147947 */ /* 0x000fec0003800000 */
.L_x_21:
[----:B------:R-:W-:Y:S01]  /*0c20*/  LOP3.LUT R0, R6, 0x80000000, R3, 0x48, !PT ;  /* 0x8000000006007812 */ /* 0x000fe200078e4803 */
[----:B------:R-:W-:Y:S06]  /*0c30*/  BRA `(.L_x_27) ;  /* 0x00000000000c7947 */ /* 0x000fec0003800000 */
.L_x_20:
[----:B------:R-:W0:Y:S01]  /*0c40*/  MUFU.RSQ R0, -QNAN ;  /* 0xffc0000000007908 */ /* 0x000e220000001400 */
[----:B------:R-:W-:Y:S05]  /*0c50*/  BRA `(.L_x_27) ;  /* 0x0000000000047947 */ /* 0x000fea0003800000 */
.L_x_19:
[----:B------:R-:W-:-:S07]  /*0c60*/  FADD.FTZ R0, R3, R0 ;  /* 0x0000000003007221 */ /* 0x000fce0000010000 */
.L_x_27:
[----:B------:R-:W-:Y:S05]  /*0c70*/  BSYNC.RECONVERGENT B1 ;  /* 0x0000000000017941 */ /* 0x000fea0003800200 */
.L_x_17:
[----:B------:R-:W-:-:S04]  /*0c80*/  IMAD.MOV.U32 R5, RZ, RZ, 0x0 ;  /* 0x00000000ff057424 */ /* 0x000fc800078e00ff */
[----:B0-----:R-:W-:Y:S05]  /*0c90*/  RET.REL.NODEC R4 `(_Z28computeClusteringCoefficientPKiS0_Pfi) ;  /* 0xfffffff004d87950 */ /* 0x001fea0003c3ffff */
.L_x_28:
        /* <DEDUP_REMOVED lines=14> */
.L_x_29:


//--------------------- .nv.global.init           --------------------------
	.section	.nv.global.init,"aw",@progbits
	.align	4
.nv.global.init:
	.type		mrg32k3aM1SubSeq,@object
	.size		mrg32k3aM1SubSeq,(mrg32k3aM2SubSeq - mrg32k3aM1SubSeq)
mrg32k3aM1SubSeq:
        /*0000*/ 	.byte	0x0b, 0xcc, 0xee, 0x04, 0x73, 0x29, 0x8b, 0x6f, 0xf6, 0x53, 0x03, 0xf6, 0x23, 0xf6, 0xea, 0xda
        /* <DEDUP_REMOVED lines=125> */
	.type		mrg32k3aM2SubSeq,@object
	.size		mrg32k3aM2SubSeq,(mrg32k3aM1 - mrg32k3aM2SubSeq)
mrg32k3aM2SubSeq:
        /* <DEDUP_REMOVED lines=126> */
	.type		mrg32k3aM1,@object
	.size		mrg32k3aM1,(mrg32k3aM1Seq - mrg32k3aM1)
mrg32k3aM1:
        /* <DEDUP_REMOVED lines=144> */
	.type		mrg32k3aM1Seq,@object
	.size		mrg32k3aM1Seq,(mrg32k3aM2 - mrg32k3aM1Seq)
mrg32k3aM1Seq:
        /* <DEDUP_REMOVED lines=144> */
	.type		mrg32k3aM2,@object
	.size		mrg32k3aM2,(mrg32k3aM2Seq - mrg32k3aM2)
mrg32k3aM2:
        /* <DEDUP_REMOVED lines=144> */
	.type		mrg32k3aM2Seq,@object
	.size		mrg32k3aM2Seq,(precalc_xorwow_matrix - mrg32k3aM2Seq)
mrg32k3aM2Seq:
        /* <DEDUP_REMOVED lines=144> */
	.type		precalc_xorwow_matrix,@object
	.size		precalc_xorwow_matrix,(precalc_xorwow_offset_matrix - precalc_xorwow_matrix)
precalc_xorwow_matrix:
        /* <DEDUP_REMOVED lines=6400> */
	.type		precalc_xorwow_offset_matrix,@object
	.size		precalc_xorwow_offset_matrix,(.L_1 - precalc_xorwow_offset_matrix)
precalc_xorwow_offset_matrix:
        /* <DEDUP_REMOVED lines=6400> */
.L_1:


//--------------------- .nv.shared._Z9reduceSumPKfPfi --------------------------
	.section	.nv.shared._Z9reduceSumPKfPfi,"aw",@nobits
	.sectionflags	@""
	.align	4
.nv.shared._Z9reduceSumPKfPfi:
	.zero		2048


//--------------------- .nv.shared.reserved.0     --------------------------
	.section	.nv.shared.reserved.0,"aw",@nobits
	.weak		__nv_reservedSMEM_offset_0_alias
	.size		__nv_reservedSMEM_offset_0_alias, 0, 64
	.other		__nv_reservedSMEM_offset_0_alias,@"STO_CUDA_RESERVED_SHARED STV_DEFAULT"
__nv_reservedSMEM_offset_0_alias:
	.zero		0
	.zero		64


//--------------------- .nv.constant0._Z9reduceSumPKfPfi --------------------------
	.section	.nv.constant0._Z9reduceSumPKfPfi,"a",@progbits
	.sectionflags	@""
	.align	4
.nv.constant0._Z9reduceSumPKfPfi:
	.zero		916


//--------------------- .nv.constant0._Z28computeClusteringCoefficientPKiS0_Pfi --------------------------
	.section	.nv.constant0._Z28computeClusteringCoefficientPKiS0_Pfi,"a",@progbits
	.sectionflags	@""
	.align	4
.nv.constant0._Z28computeClusteringCoefficientPKiS0_Pfi:
	.zero		924


//--------------------- SYMBOLS --------------------------

	.type		.nv.reservedSmem.offset0,@object
	.size		.nv.reservedSmem.offset0,0x4
	.type		.nv.reservedSmem.cap,@object
	.size		.nv.reservedSmem.cap,0x4
